	.headerflags	@"EF_CUDA_TEXMODE_UNIFIED EF_CUDA_64BIT_ADDRESS EF_CUDA_ACCELERATORS EF_CUDA_SM90 EF_CUDA_VIRTUAL_SM(EF_CUDA_SM90)"
	.elftype	@"ET_EXEC"


//--------------------- .nv.info                  --------------------------
	.section	.nv.info,"",@"SHT_CUDA_INFO"
	.align	4


	//----- nvinfo : EIATTR_REGCOUNT
	.align		4
        /*0000*/ 	.byte	0x04, 0x2f
        /*0002*/ 	.short	(.L_3 - .L_2)
	.align		4
.L_2:
        /*0004*/ 	.word	index@(triton_poi_fused__native_batch_norm_legit_no_training_relu_43)
        /*0008*/ 	.word	0x00000020


	//----- nvinfo : EIATTR_MIN_STACK_SIZE
	.align		4
.L_3:
        /*000c*/ 	.byte	0x04, 0x12
        /*000e*/ 	.short	(.L_5 - .L_4)
	.align		4
.L_4:
        /*0010*/ 	.word	index@(triton_poi_fused__native_batch_norm_legit_no_training_relu_43)
        /*0014*/ 	.word	0x00000000


	//----- nvinfo : EIATTR_FRAME_SIZE
	.align		4
.L_5:
        /*0018*/ 	.byte	0x04, 0x11
        /*001a*/ 	.short	(.L_7 - .L_6)
	.align		4
.L_6:
        /*001c*/ 	.word	index@(triton_poi_fused__native_batch_norm_legit_no_training_relu_43)
        /*0020*/ 	.word	0x00000000


	//----- nvinfo : EIATTR_MIN_STACK_SIZE
	.align		4
.L_7:
        /*0024*/ 	.byte	0x04, 0x12
        /*0026*/ 	.short	(.L_9 - .L_8)
	.align		4
.L_8:
        /*0028*/ 	.word	index@(triton_poi_fused__native_batch_norm_legit_no_training_relu_43)
        /*002c*/ 	.word	0x00000000
.L_9:


//--------------------- .nv.info.triton_poi_fused__native_batch_norm_legit_no_training_relu_43 --------------------------
	.section	.nv.info.triton_poi_fused__native_batch_norm_legit_no_training_relu_43,"",@"SHT_CUDA_INFO"
	.sectionflags	@""
	.align	4


	//----- nvinfo : EIATTR_CUDA_API_VERSION
	.align		4
        /*0000*/ 	.byte	0x04, 0x37
        /*0002*/ 	.short	(.L_11 - .L_10)
.L_10:
        /*0004*/ 	.word	0x0000007c


	//----- nvinfo : EIATTR_KPARAM_INFO
	.align		4
.L_11:
        /*0008*/ 	.byte	0x04, 0x17
        /*000a*/ 	.short	(.L_13 - .L_12)
.L_12:
        /*000c*/ 	.word	0x00000000
        /*0010*/ 	.short	0x0007
        /*0012*/ 	.short	0x0034
        /*0014*/ 	.byte	0x00, 0xf0, 0x11, 0x00


	//----- nvinfo : EIATTR_KPARAM_INFO
	.align		4
.L_13:
        /*0018*/ 	.byte	0x04, 0x17
        /*001a*/ 	.short	(.L_15 - .L_14)
.L_14:
        /*001c*/ 	.word	0x00000000
        /*0020*/ 	.short	0x0006
        /*0022*/ 	.short	0x0030
        /*0024*/ 	.byte	0x00, 0xf0, 0x11, 0x00


	//----- nvinfo : EIATTR_KPARAM_INFO
	.align		4
.L_15:
        /*0028*/ 	.byte	0x04, 0x17
        /*002a*/ 	.short	(.L_17 - .L_16)
.L_16:
        /*002c*/ 	.word	0x00000000
        /*0030*/ 	.short	0x0005
        /*0032*/ 	.short	0x0028
        /*0034*/ 	.byte	0x00, 0xf4, 0x21, 0x00


	//----- nvinfo : EIATTR_KPARAM_INFO
	.align		4
.L_17:
        /*0038*/ 	.byte	0x04, 0x17
        /*003a*/ 	.short	(.L_19 - .L_18)
.L_18:
        /*003c*/ 	.word	0x00000000
        /*0040*/ 	.short	0x0004
        /*0042*/ 	.short	0x0020
        /*0044*/ 	.byte	0x00, 0xf4, 0x21, 0x00


	//----- nvinfo : EIATTR_KPARAM_INFO
	.align		4
.L_19:
        /*0048*/ 	.byte	0x04, 0x17
        /*004a*/ 	.short	(.L_21 - .L_20)
.L_20:
        /*004c*/ 	.word	0x00000000
        /*0050*/ 	.short	0x0003
        /*0052*/ 	.short	0x0018
        /*0054*/ 	.byte	0x00, 0xf4, 0x21, 0x00


	//----- nvinfo : EIATTR_KPARAM_INFO
	.align		4
.L_21:
        /*0058*/ 	.byte	0x04, 0x17
        /*005a*/ 	.short	(.L_23 - .L_22)
.L_22:
        /*005c*/ 	.word	0x00000000
        /*0060*/ 	.short	0x0002
        /*0062*/ 	.short	0x0010
        /*0064*/ 	.byte	0x00, 0xf4, 0x21, 0x00


	//----- nvinfo : EIATTR_KPARAM_INFO
	.align		4
.L_23:
        /*0068*/ 	.byte	0x04, 0x17
        /*006a*/ 	.short	(.L_25 - .L_24)
.L_24:
        /*006c*/ 	.word	0x00000000
        /*0070*/ 	.short	0x0001
        /*0072*/ 	.short	0x0008
        /*0074*/ 	.byte	0x00, 0xf4, 0x21, 0x00


	//----- nvinfo : EIATTR_KPARAM_INFO
	.align		4
.L_25:
        /*0078*/ 	.byte	0x04, 0x17
        /*007a*/ 	.short	(.L_27 - .L_26)
.L_26:
        /*007c*/ 	.word	0x00000000
        /*0080*/ 	.short	0x0000
        /*0082*/ 	.short	0x0000
        /*0084*/ 	.byte	0x00, 0xf4, 0x21, 0x00


	//----- nvinfo : EIATTR_SPARSE_MMA_MASK
	.align		4
.L_27:
        /*0088*/ 	.byte	0x03, 0x50
        /*008a*/ 	.short	0x0000


	//----- nvinfo : EIATTR_MAXREG_COUNT
	.align		4
        /*008c*/ 	.byte	0x03, 0x1b
        /*008e*/ 	.short	0x00ff


	//----- nvinfo : EIATTR_EXIT_INSTR_OFFSETS
	.align		4
        /*0090*/ 	.byte	0x04, 0x1c
        /*0092*/ 	.short	(.L_29 - .L_28)


	//   ....[0]....
.L_28:
        /*0094*/ 	.word	0x00000bd0


	//   ....[1]....
        /*0098*/ 	.word	0x00000ca0


	//----- nvinfo : EIATTR_REQNTID
	.align		4
.L_29:
        /*009c*/ 	.byte	0x04, 0x10
        /*009e*/ 	.short	(.L_31 - .L_30)
.L_30:
        /*00a0*/ 	.word	0x00000080
        /*00a4*/ 	.word	0x00000001
        /*00a8*/ 	.word	0x00000001


	//----- nvinfo : EIATTR_CBANK_PARAM_SIZE
	.align		4
.L_31:
        /*00ac*/ 	.byte	0x03, 0x19
        /*00ae*/ 	.short	0x0038


	//----- nvinfo : EIATTR_PARAM_CBANK
	.align		4
        /*00b0*/ 	.byte	0x04, 0x0a
        /*00b2*/ 	.short	(.L_33 - .L_32)
	.align		4
.L_32:
        /*00b4*/ 	.word	index@(.nv.constant0.triton_poi_fused__native_batch_norm_legit_no_training_relu_43)
        /*00b8*/ 	.short	0x0210
        /*00ba*/ 	.short	0x0038


	//----- nvinfo : EIATTR_SW_WAR
	.align		4
.L_33:
        /*00bc*/ 	.byte	0x04, 0x36
        /*00be*/ 	.short	(.L_35 - .L_34)
.L_34:
        /*00c0*/ 	.word	0x00000008
.L_35:


//--------------------- .nv.callgraph             --------------------------
	.section	.nv.callgraph,"",@"SHT_CUDA_CALLGRAPH"
	.align	4
	.sectionentsize	8
	.align		4
        /*0000*/ 	.word	0x00000000
	.align		4
        /*0004*/ 	.word	0xffffffff
	.align		4
        /*0008*/ 	.word	0x00000000
	.align		4
        /*000c*/ 	.word	0xfffffffe
	.align		4
        /*0010*/ 	.word	0x00000000
	.align		4
        /*0014*/ 	.word	0xfffffffd
	.align		4
        /*0018*/ 	.word	0x00000000
	.align		4
        /*001c*/ 	.word	0xfffffffc


//--------------------- .nv.constant4             --------------------------
	.section	.nv.constant4,"a",@progbits
	.align	8
	.align		8
.nv.constant4:
        /*0000*/ 	.dword	_$_str
	.align		8
        /*0008*/ 	.dword	_$_str_$_2


//--------------------- .text.triton_poi_fused__native_batch_norm_legit_no_training_relu_43 --------------------------
	.section	.text.triton_poi_fused__native_batch_norm_legit_no_training_relu_43,"ax",@progbits
	.sectionflags	@"SHF_BARRIERS=1"
	.align	128
        .global         triton_poi_fused__native_batch_norm_legit_no_training_relu_43
        .type           triton_poi_fused__native_batch_norm_legit_no_training_relu_43,@function
        .size           triton_poi_fused__native_batch_norm_legit_no_training_relu_43,(.L_x_1 - triton_poi_fused__native_batch_norm_legit_no_training_relu_43)
        .other          triton_poi_fused__native_batch_norm_legit_no_training_relu_43,@"STO_CUDA_ENTRY STV_DEFAULT"
triton_poi_fused__native_batch_norm_legit_no_training_relu_43:
.text.triton_poi_fused__native_batch_norm_legit_no_training_relu_43:
[----:B------:R-:W0:Y:S01]  /*0000*/  LDC R1, c[0x0][0x28] ;  /* 0x00000a00ff017b82 */ /* 0x000e220000000800 */
[----:B------:R-:W1:Y:S07]  /*0010*/  S2R R2, SR_CTAID.Y ;  /* 0x0000000000027919 */ /* 0x000e6e0000002600 */
[----:B------:R-:W2:Y:S01]  /*0020*/  LDC.64 R8, c[0x0][0x220] ;  /* 0x00008800ff087b82 */ /* 0x000ea20000000a00 */
[----:B------:R-:W-:Y:S02]  /*0030*/  CS2R R4, SRZ ;  /* 0x0000000000047805 */ /* 0x000fe4000001ff00 */
[----:B------:R-:W-:Y:S01]  /*0040*/  CS2R R6, SRZ ;  /* 0x0000000000067805 */ /* 0x000fe2000001ff00 */
[----:B------:R-:W3:Y:S01]  /*0050*/  S2R R10, SR_TID.X ;  /* 0x00000000000a7919 */ /* 0x000ee20000002100 */
[----:B------:R-:W-:Y:S01]  /*0060*/  ULDC.64 UR6, c[0x0][0x208] ;  /* 0x0000820000067ab9 */ /* 0x000fe20000000a00 */
[----:B------:R-:W4:Y:S02]  /*0070*/  S2R R11, SR_CTAID.X ;  /* 0x00000000000b7919 */ /* 0x000f240000002500 */
[----:B------:R-:W5:Y:S08]  /*0080*/  LDC.64 R24, c[0x0][0x210] ;  /* 0x00008400ff187b82 */ /* 0x000f700000000a00 */
[----:B------:R-:W2:Y:S01]  /*0090*/  LDC.64 R26, c[0x0][0x218] ;  /* 0x00008600ff1a7b82 */ /* 0x000ea20000000a00 */
[----:B-1----:R-:W-:-:S02]  /*00a0*/  IMAD.SHL.U32 R2, R2, 0x20, RZ ;  /* 0x0000002002027824 */ /* 0x002fc400078e00ff */
[----:B---3--:R-:W-:-:S05]  /*00b0*/  IMAD.SHL.U32 R21, R10, 0x4, RZ ;  /* 0x000000040a157824 */ /* 0x008fca00078e00ff */
[----:B------:R-:W-:-:S04]  /*00c0*/  LOP3.LUT R20, R2, 0x1c, R21, 0xf8, !PT ;  /* 0x0000001c02147812 */ /* 0x000fc800078ef815 */
[C---:B------:R-:W-:Y:S01]  /*00d0*/  ISETP.GE.AND P0, PT, R20.reuse, 0x500, PT ;  /* 0x000005001400780c */ /* 0x040fe20003f06270 */
[----:B------:R-:W-:-:S05]  /*00e0*/  IMAD.HI R0, R20, 0x66666667, RZ ;  /* 0x6666666714007827 */ /* 0x000fca00078e02ff */
[----:B------:R-:W-:-:S04]  /*00f0*/  SHF.R.U32.HI R3, RZ, 0x1f, R0 ;  /* 0x0000001fff037819 */ /* 0x000fc80000011600 */
[----:B------:R-:W-:-:S05]  /*0100*/  LEA.HI.SX32 R13, R0, R3, 0x19 ;  /* 0x00000003000d7211 */ /* 0x000fca00078fcaff */
[----:B------:R-:W-:-:S04]  /*0110*/  IMAD R20, R13, -0x140, R20 ;  /* 0xfffffec00d147824 */ /* 0x000fc800078e0214 */
[----:B--2---:R-:W-:-:S05]  /*0120*/  IMAD.WIDE R8, R20, 0x4, R8 ;  /* 0x0000000414087825 */ /* 0x004fca00078e0208 */
[----:B------:R1:W2:Y:S01]  /*0130*/  @!P0 LDG.E.EL.128 R4, desc[UR6][R8.64] ;  /* 0x0000000608048981 */ /* 0x0002a2000c2e1d00 */
[----:B------:R-:W-:Y:S01]  /*0140*/  SHF.R.U32.HI R3, RZ, 0x3, R10 ;  /* 0x00000003ff037819 */ /* 0x000fe2000001160a */
[----:B----4-:R-:W-:Y:S01]  /*0150*/  IMAD.SHL.U32 R0, R11, 0x20, RZ ;  /* 0x000000200b007824 */ /* 0x010fe200078e00ff */
[----:B------:R-:W-:Y:S01]  /*0160*/  CS2R R14, SRZ ;  /* 0x00000000000e7805 */ /* 0x000fe2000001ff00 */
[----:B------:R-:W-:Y:S01]  /*0170*/  IMAD R13, R13, 0x5000, R20 ;  /* 0x000050000d0d7824 */ /* 0x000fe200078e0214 */
[----:B------:R-:W-:Y:S02]  /*0180*/  SGXT.U32 R3, R3, 0x4 ;  /* 0x000000040303781a */ /* 0x000fe40000000000 */
[----:B------:R-:W-:Y:S01]  /*0190*/  CS2R R18, SRZ ;  /* 0x0000000000127805 */ /* 0x000fe2000001ff00 */
[----:B0-----:R-:W-:Y:S01]  /*01a0*/  IMAD.WIDE R26, R20, 0x4, R26 ;  /* 0x00000004141a7825 */ /* 0x001fe200078e021a */
[----:B------:R-:W-:Y:S02]  /*01b0*/  LOP3.LUT R10, R0, R3, RZ, 0xfc, !PT ;  /* 0x00000003000a7212 */ /* 0x000fe400078efcff */
[----:B-1----:R-:W-:-:S02]  /*01c0*/  CS2R R8, SRZ ;  /* 0x0000000000087805 */ /* 0x002fc4000001ff00 */
[----:B------:R-:W-:Y:S02]  /*01d0*/  LOP3.LUT R11, R0, 0x10, R3, 0xfe, !PT ;  /* 0x00000010000b7812 */ /* 0x000fe400078efe03 */
[C---:B------:R-:W-:Y:S01]  /*01e0*/  ISETP.LT.AND P1, PT, R10.reuse, 0x40, !P0 ;  /* 0x000000400a00780c */ /* 0x040fe20004721270 */
[--C-:B------:R-:W-:Y:S01]  /*01f0*/  IMAD R23, R10, 0x140, R13.reuse ;  /* 0x000001400a177824 */ /* 0x100fe200078e020d */
[C---:B------:R-:W-:Y:S01]  /*0200*/  ISETP.LT.AND P2, PT, R11.reuse, 0x40, !P0 ;  /* 0x000000400b00780c */ /* 0x040fe20004741270 */
[----:B------:R-:W-:Y:S01]  /*0210*/  IMAD R17, R11, 0x140, R13 ;  /* 0x000001400b117824 */ /* 0x000fe200078e020d */
[----:B------:R-:W-:Y:S01]  /*0220*/  CS2R R10, SRZ ;  /* 0x00000000000a7805 */ /* 0x000fe2000001ff00 */
[----:B-----5:R-:W-:Y:S01]  /*0230*/  IMAD.WIDE R22, R23, 0x4, R24 ;  /* 0x0000000417167825 */ /* 0x020fe200078e0218 */
[----:B------:R-:W-:-:S03]  /*0240*/  CS2R R12, SRZ ;  /* 0x00000000000c7805 */ /* 0x000fc6000001ff00 */
[----:B------:R-:W-:Y:S01]  /*0250*/  IMAD.WIDE R24, R17, 0x4, R24 ;  /* 0x0000000411187825 */ /* 0x000fe200078e0218 */
[----:B------:R-:W-:Y:S02]  /*0260*/  CS2R R16, SRZ ;  /* 0x0000000000107805 */ /* 0x000fe4000001ff00 */
[----:B------:R0:W3:Y:S04]  /*0270*/  @!P0 LDG.E.EL.128 R12, desc[UR6][R26.64] ;  /* 0x000000061a0c8981 */ /* 0x0000e8000c2e1d00 */
[----:B------:R1:W3:Y:S04]  /*0280*/  @P1 LDG.E.EL.128 R8, desc[UR6][R22.64] ;  /* 0x0000000616081981 */ /* 0x0002e8000c2e1d00 */
[----:B------:R4:W5:Y:S01]  /*0290*/  @P2 LDG.E.EL.128 R16, desc[UR6][R24.64] ;  /* 0x0000000618102981 */ /* 0x000962000c2e1d00 */
[----:B0-----:R-:W0:Y:S01]  /*02a0*/  LDC.64 R26, c[0x0][0x228] ;  /* 0x00008a00ff1a7b82 */ /* 0x001e220000000a00 */
[----:B--2---:R-:W-:-:S04]  /*02b0*/  FADD R4, R4, 0.0010000000474974513054 ;  /* 0x3a83126f04047421 */ /* 0x004fc80000000000 */
[----:B------:R-:W2:Y:S01]  /*02c0*/  MUFU.SQRT R28, R4 ;  /* 0x00000004001c7308 */ /* 0x000ea20000002000 */
[----:B-1----:R-:W-:Y:S01]  /*02d0*/  FADD R23, R7, 0.0010000000474974513054 ;  /* 0x3a83126f07177421 */ /* 0x002fe20000000000 */
[----:B------:R-:W-:Y:S01]  /*02e0*/  FADD R6, R6, 0.0010000000474974513054 ;  /* 0x3a83126f06067421 */ /* 0x000fe20000000000 */
[----:B------:R-:W-:-:S05]  /*02f0*/  FADD R5, R5, 0.0010000000474974513054 ;  /* 0x3a83126f05057421 */ /* 0x000fca0000000000 */
[----:B----4-:R-:W1:Y:S01]  /*0300*/  MUFU.SQRT R24, R6 ;  /* 0x0000000600187308 */ /* 0x010e620000002000 */
[----:B--2---:R-:W-:-:S07]  /*0310*/  FSETP.GT.AND P6, PT, R28, 8.50705917302346158658e+37, PT ;  /* 0x7e8000001c00780b */ /* 0x004fce0003fc4000 */
[----:B------:R-:W2:Y:S01]  /*0320*/  MUFU.SQRT R23, R23 ;  /* 0x0000001700177308 */ /* 0x000ea20000002000 */
[----:B------:R-:W-:Y:S01]  /*0330*/  FSETP.GEU.AND P1, PT, R28, 1.175494350822287508e-38, PT ;  /* 0x008000001c00780b */ /* 0x000fe20003f2e000 */
[----:B------:R-:W-:-:S06]  /*0340*/  IMAD.MOV.U32 R7, RZ, RZ, 0x3e800000 ;  /* 0x3e800000ff077424 */ /* 0x000fcc00078e00ff */
[----:B------:R4:W0:Y:S01]  /*0350*/  MUFU.SQRT R29, R5 ;  /* 0x00000005001d7308 */ /* 0x0008220000002000 */
[----:B-1----:R-:W-:Y:S01]  /*0360*/  FSETP.GT.AND P4, PT, R24, 8.50705917302346158658e+37, PT ;  /* 0x7e8000001800780b */ /* 0x002fe20003f84000 */
[----:B------:R-:W-:Y:S01]  /*0370*/  @P6 FMUL R28, R28, 0.25 ;  /* 0x3e8000001c1c6820 */ /* 0x000fe20000400000 */
[----:B----4-:R-:W-:Y:S02]  /*0380*/  FSEL R5, R7, 1, P6 ;  /* 0x3f80000007057808 */ /* 0x010fe40003000000 */
[----:B--2---:R-:W-:Y:S01]  /*0390*/  FSETP.GT.AND P6, PT, R23, 8.50705917302346158658e+37, PT ;  /* 0x7e8000001700780b */ /* 0x004fe20003fc4000 */
[----:B------:R-:W-:Y:S01]  /*03a0*/  @!P1 FMUL R28, R28, 16777216 ;  /* 0x4b8000001c1c9820 */ /* 0x000fe20000400000 */
[----:B------:R-:W-:Y:S01]  /*03b0*/  FSETP.GEU.AND P5, PT, R24, 1.175494350822287508e-38, PT ;  /* 0x008000001800780b */ /* 0x000fe20003fae000 */
[----:B------:R-:W-:Y:S01]  /*03c0*/  @!P1 FMUL R5, R5, 16777216 ;  /* 0x4b80000005059820 */ /* 0x000fe20000400000 */
[----:B0-----:R-:W-:Y:S02]  /*03d0*/  FSETP.GT.AND P2, PT, R29, 8.50705917302346158658e+37, PT ;  /* 0x7e8000001d00780b */ /* 0x001fe40003f44000 */
[----:B------:R-:W-:-:S02]  /*03e0*/  FSETP.GEU.AND P1, PT, R23, 1.175494350822287508e-38, PT ;  /* 0x008000001700780b */ /* 0x000fc40003f2e000 */
[----:B------:R-:W-:Y:S01]  /*03f0*/  FSETP.GEU.AND P3, PT, R29, 1.175494350822287508e-38, PT ;  /* 0x008000001d00780b */ /* 0x000fe20003f6e000 */
[C---:B---3--:R-:W-:Y:S01]  /*0400*/  FADD R22, -R12.reuse, R8 ;  /* 0x000000080c167221 */ /* 0x048fe20000000100 */
[----:B-----5:R-:W-:Y:S01]  /*0410*/  FADD R16, -R12, R16 ;  /* 0x000000100c107221 */ /* 0x020fe20000000100 */
[----:B------:R-:W-:Y:S01]  /*0420*/  @P4 FMUL R24, R24, 0.25 ;  /* 0x3e80000018184820 */ /* 0x000fe20000400000 */
[----:B------:R-:W-:Y:S01]  /*0430*/  FADD R12, -R13, R9 ;  /* 0x000000090d0c7221 */ /* 0x000fe20000000100 */
[----:B------:R-:W-:Y:S01]  /*0440*/  @P6 FMUL R23, R23, 0.25 ;  /* 0x3e80000017176820 */ /* 0x000fe20000400000 */
[----:B------:R-:W0:Y:S01]  /*0450*/  LDC.64 R8, c[0x0][0x230] ;  /* 0x00008c00ff087b82 */ /* 0x000e220000000a00 */
[----:B------:R-:W-:Y:S02]  /*0460*/  @!P5 FMUL R24, R24, 16777216 ;  /* 0x4b8000001818d820 */ /* 0x000fe40000400000 */
[----:B------:R-:W-:Y:S02]  /*0470*/  @P2 FMUL R29, R29, 0.25 ;  /* 0x3e8000001d1d2820 */ /* 0x000fe40000400000 */
[----:B------:R-:W-:-:S02]  /*0480*/  @!P1 FMUL R23, R23, 16777216 ;  /* 0x4b80000017179820 */ /* 0x000fc40000400000 */
[----:B------:R-:W-:Y:S01]  /*0490*/  @!P3 FMUL R29, R29, 16777216 ;  /* 0x4b8000001d1db820 */ /* 0x000fe20000400000 */
[----:B------:R-:W1:Y:S01]  /*04a0*/  MUFU.RCP R6, R28 ;  /* 0x0000001c00067308 */ /* 0x000e620000001000 */
[----:B------:R-:W-:Y:S01]  /*04b0*/  FADD R17, -R13, R17 ;  /* 0x000000110d117221 */ /* 0x000fe20000000100 */
[C---:B------:R-:W-:Y:S01]  /*04c0*/  FADD R13, -R14.reuse, R10 ;  /* 0x0000000a0e0d7221 */ /* 0x040fe20000000100 */
[----:B------:R-:W-:-:S05]  /*04d0*/  FADD R18, -R14, R18 ;  /* 0x000000120e127221 */ /* 0x000fca0000000100 */
[----:B------:R2:W3:Y:S01]  /*04e0*/  MUFU.RCP R4, R29 ;  /* 0x0000001d00047308 */ /* 0x0004e20000001000 */
[----:B------:R-:W-:Y:S01]  /*04f0*/  FADD R14, -R15, R11 ;  /* 0x0000000b0f0e7221 */ /* 0x000fe20000000100 */
[----:B------:R-:W-:-:S06]  /*0500*/  FSEL R25, R7, 1, P2 ;  /* 0x3f80000007197808 */ /* 0x000fcc0001000000 */
[----:B------:R-:W4:Y:S01]  /*0510*/  MUFU.RCP R24, R24 ;  /* 0x0000001800187308 */ /* 0x000f220000001000 */
[----:B------:R-:W-:-:S07]  /*0520*/  FSEL R11, R7, 1, P4 ;  /* 0x3f800000070b7808 */ /* 0x000fce0002000000 */
[----:B------:R-:W5:Y:S01]  /*0530*/  MUFU.RCP R23, R23 ;  /* 0x0000001700177308 */ /* 0x000f620000001000 */
[----:B------:R-:W-:Y:S01]  /*0540*/  FSEL R10, R7, 1, P6 ;  /* 0x3f800000070a7808 */ /* 0x000fe20003000000 */
[----:B------:R-:W-:Y:S01]  /*0550*/  @!P3 FMUL R25, R25, 16777216 ;  /* 0x4b8000001919b820 */ /* 0x000fe20000400000 */
[----:B------:R-:W-:-:S03]  /*0560*/  @!P5 FMUL R11, R11, 16777216 ;  /* 0x4b8000000b0bd820 */ /* 0x000fc60000400000 */
[----:B------:R-:W-:Y:S01]  /*0570*/  @!P1 FMUL R10, R10, 16777216 ;  /* 0x4b8000000a0a9820 */ /* 0x000fe20000400000 */
[----:B------:R-:W-:Y:S01]  /*0580*/  FADD R19, -R15, R19 ;  /* 0x000000130f137221 */ /* 0x000fe20000000100 */
[----:B--2---:R-:W-:-:S04]  /*0590*/  IMAD.WIDE R28, R20, 0x4, R26 ;  /* 0x00000004141c7825 */ /* 0x004fc800078e021a */
[----:B-1----:R-:W-:Y:S01]  /*05a0*/  FMUL R15, R6, R5 ;  /* 0x00000005060f7220 */ /* 0x002fe20000400000 */
[----:B---3--:R-:W-:Y:S01]  /*05b0*/  FMUL R25, R4, R25 ;  /* 0x0000001904197220 */ /* 0x008fe20000400000 */
[----:B----4-:R-:W-:Y:S01]  /*05c0*/  FMUL R24, R24, R11 ;  /* 0x0000000b18187220 */ /* 0x010fe20000400000 */
[----:B0-----:R-:W-:Y:S01]  /*05d0*/  IMAD.WIDE R26, R20, 0x4, R8 ;  /* 0x00000004141a7825 */ /* 0x001fe200078e0208 */
[----:B------:R-:W-:Y:S02]  /*05e0*/  CS2R R4, SRZ ;  /* 0x0000000000047805 */ /* 0x000fe4000001ff00 */
[----:B------:R-:W-:Y:S01]  /*05f0*/  CS2R R6, SRZ ;  /* 0x0000000000067805 */ /* 0x000fe2000001ff00 */
[----:B-----5:R-:W-:Y:S01]  /*0600*/  FMUL R23, R23, R10 ;  /* 0x0000000a17177220 */ /* 0x020fe20000400000 */
[----:B------:R-:W-:Y:S02]  /*0610*/  CS2R R8, SRZ ;  /* 0x0000000000087805 */ /* 0x000fe4000001ff00 */
[----:B------:R-:W-:-:S02]  /*0620*/  CS2R R10, SRZ ;  /* 0x00000000000a7805 */ /* 0x000fc4000001ff00 */
[----:B------:R-:W2:Y:S04]  /*0630*/  @!P0 LDG.E.EL.128 R4, desc[UR6][R28.64] ;  /* 0x000000061c048981 */ /* 0x000ea8000c2e1d00 */
[----:B------:R0:W2:Y:S01]  /*0640*/  @!P0 LDG.E.EL.128 R8, desc[UR6][R26.64] ;  /* 0x000000061a088981 */ /* 0x0000a2000c2e1d00 */
[----:B------:R-:W0:Y:S01]  /*0650*/  S2R R20, SR_TID.X ;  /* 0x0000000000147919 */ /* 0x000e220000002100 */
[----:B------:R-:W1:Y:S01]  /*0660*/  S2UR UR5, SR_CgaCtaId ;  /* 0x00000000000579c3 */ /* 0x000e620000008800 */
[C---:B------:R-:W-:Y:S01]  /*0670*/  FMUL R17, R25.reuse, R17 ;  /* 0x0000001119117220 */ /* 0x040fe20000400000 */
[----:B------:R-:W-:Y:S01]  /*0680*/  FMUL R12, R25, R12 ;  /* 0x0000000c190c7220 */ /* 0x000fe20000400000 */
[C---:B------:R-:W-:Y:S01]  /*0690*/  FMUL R25, R15.reuse, R16 ;  /* 0x000000100f197220 */ /* 0x040fe20000400000 */
[----:B------:R-:W-:Y:S01]  /*06a0*/  UMOV UR4, 0x400 ;  /* 0x0000040000047882 */ /* 0x000fe20000000000 */
[----:B------:R-:W-:Y:S01]  /*06b0*/  FMUL R15, R15, R22 ;  /* 0x000000160f0f7220 */ /* 0x000fe20000400000 */
[----:B------:R-:W-:Y:S01]  /*06c0*/  FMUL R13, R24, R13 ;  /* 0x0000000d180d7220 */ /* 0x000fe20000400000 */
[----:B------:R-:W-:Y:S01]  /*06d0*/  FMUL R14, R23, R14 ;  /* 0x0000000e170e7220 */ /* 0x000fe20000400000 */
[----:B-1----:R-:W-:Y:S01]  /*06e0*/  UPRMT UR4, UR5, 0x654, UR4 ;  /* 0x0000065405047896 */ /* 0x002fe20008000004 */
[----:B0-----:R-:W-:-:S05]  /*06f0*/  IMAD.SHL.U32 R26, R20, 0x80, RZ ;  /* 0x00000080141a7824 */ /* 0x001fca00078e00ff */
[----:B------:R-:W-:-:S04]  /*0700*/  LOP3.LUT R16, R26, 0x380, RZ, 0xc0, !PT ;  /* 0x000003801a107812 */ /* 0x000fc800078ec0ff */
[C---:B------:R-:W-:Y:S02]  /*0710*/  LOP3.LUT R22, R16.reuse, 0x20, RZ, 0xfc, !PT ;  /* 0x0000002010167812 */ /* 0x040fe400078efcff */
[C---:B------:R-:W-:Y:S02]  /*0720*/  LOP3.LUT R26, R16.reuse, 0x40, RZ, 0xfc, !PT ;  /* 0x00000040101a7812 */ /* 0x040fe400078efcff */
[----:B------:R-:W-:Y:S02]  /*0730*/  LOP3.LUT R27, R16, 0x60, RZ, 0xfc, !PT ;  /* 0x00000060101b7812 */ /* 0x000fe400078efcff */
[----:B------:R-:W-:-:S04]  /*0740*/  SHF.R.U32.HI R20, RZ, 0x1, R20 ;  /* 0x00000001ff147819 */ /* 0x000fc80000011614 */
[----:B------:R-:W-:Y:S02]  /*0750*/  LOP3.LUT R20, R20, 0x3c, RZ, 0xc0, !PT ;  /* 0x0000003c14147812 */ /* 0x000fe400078ec0ff */
[----:B------:R-:W-:Y:S01]  /*0760*/  LOP3.LUT R0, R0, 0x1c, R21, 0xf8, !PT ;  /* 0x0000001c00007812 */ /* 0x000fe200078ef815 */
[-CC-:B--2---:R-:W-:Y:S01]  /*0770*/  FFMA R15, R15, R4.reuse, R8.reuse ;  /* 0x000000040f0f7223 */ /* 0x184fe20000000008 */
[----:B------:R-:W-:Y:S01]  /*0780*/  FFMA R4, R25, R4, R8 ;  /* 0x0000000419047223 */ /* 0x000fe20000000008 */
[C---:B------:R-:W-:Y:S02]  /*0790*/  LOP3.LUT R25, R16.reuse, R3, RZ, 0xfc, !PT ;  /* 0x0000000310197212 */ /* 0x040fe400078efcff */
[----:B------:R-:W-:Y:S01]  /*07a0*/  LEA.HI R8, R16, UR4, RZ, 0x1d ;  /* 0x0000000410087c11 */ /* 0x000fe2000f8fe8ff */
[----:B------:R-:W-:Y:S01]  /*07b0*/  FFMA R12, R12, R5, R9 ;  /* 0x000000050c0c7223 */ /* 0x000fe20000000009 */
[----:B------:R-:W-:Y:S01]  /*07c0*/  LEA.HI R16, R22, UR4, RZ, 0x1d ;  /* 0x0000000416107c11 */ /* 0x000fe2000f8fe8ff */
[--C-:B------:R-:W-:Y:S01]  /*07d0*/  FFMA R13, R13, R6, R10.reuse ;  /* 0x000000060d0d7223 */ /* 0x100fe2000000000a */
[----:B------:R-:W-:Y:S01]  /*07e0*/  LEA.HI R22, R26, UR4, RZ, 0x1d ;  /* 0x000000041a167c11 */ /* 0x000fe2000f8fe8ff */
[----:B------:R-:W-:Y:S01]  /*07f0*/  FFMA R14, R14, R7, R11 ;  /* 0x000000070e0e7223 */ /* 0x000fe2000000000b */
[----:B------:R-:W-:Y:S01]  /*0800*/  LEA.HI R26, R27, UR4, RZ, 0x1d ;  /* 0x000000041b1a7c11 */ /* 0x000fe2000f8fe8ff */
[----:B------:R-:W-:Y:S01]  /*0810*/  FMUL R27, R24, R18 ;  /* 0x00000012181b7220 */ /* 0x000fe20000400000 */
[----:B------:R-:W-:Y:S01]  /*0820*/  FMUL R18, R23, R19 ;  /* 0x0000001317127220 */ /* 0x000fe20000400000 */
[----:B------:R-:W-:Y:S01]  /*0830*/  FSETP.GEU.AND P3, PT, R15, RZ, PT ;  /* 0x000000ff0f00720b */ /* 0x000fe20003f6e000 */
[----:B------:R-:W-:Y:S01]  /*0840*/  FFMA R17, R17, R5, R9 ;  /* 0x0000000511117223 */ /* 0x000fe20000000009 */
[----:B------:R-:W-:Y:S01]  /*0850*/  FSETP.GEU.AND P2, PT, R12, RZ, PT ;  /* 0x000000ff0c00720b */ /* 0x000fe20003f4e000 */
[----:B------:R-:W-:Y:S01]  /*0860*/  FFMA R27, R27, R6, R10 ;  /* 0x000000061b1b7223 */ /* 0x000fe2000000000a */
[----:B------:R-:W-:Y:S01]  /*0870*/  FSETP.GEU.AND P1, PT, R13, RZ, PT ;  /* 0x000000ff0d00720b */ /* 0x000fe20003f2e000 */
[----:B------:R-:W-:Y:S01]  /*0880*/  FFMA R18, R18, R7, R11 ;  /* 0x0000000712127223 */ /* 0x000fe2000000000b */
[----:B------:R-:W-:-:S02]  /*0890*/  FSETP.GEU.AND P0, PT, R14, RZ, PT ;  /* 0x000000ff0e00720b */ /* 0x000fc40003f0e000 */
[----:B------:R-:W-:Y:S01]  /*08a0*/  FSEL R15, R15, RZ, P3 ;  /* 0x000000ff0f0f7208 */ /* 0x000fe20001800000 */
[C---:B------:R-:W-:Y:S01]  /*08b0*/  IMAD R16, R25.reuse, 0x4, R16 ;  /* 0x0000000419107824 */ /* 0x040fe200078e0210 */
[C---:B------:R-:W-:Y:S02]  /*08c0*/  LEA R8, R25.reuse, R8, 0x2 ;  /* 0x0000000819087211 */ /* 0x040fe400078e10ff */
[----:B------:R-:W-:Y:S02]  /*08d0*/  FSEL R5, R12, RZ, P2 ;  /* 0x000000ff0c057208 */ /* 0x000fe40001000000 */
[----:B------:R-:W-:Y:S01]  /*08e0*/  FSETP.GEU.AND P3, PT, R4, RZ, PT ;  /* 0x000000ff0400720b */ /* 0x000fe20003f6e000 */
[----:B------:R-:W-:Y:S01]  /*08f0*/  IMAD R22, R25, 0x4, R22 ;  /* 0x0000000419167824 */ /* 0x000fe200078e0216 */
[----:B------:R-:W-:Y:S02]  /*0900*/  FSEL R13, R13, RZ, P1 ;  /* 0x000000ff0d0d7208 */ /* 0x000fe40000800000 */
[----:B------:R-:W-:Y:S01]  /*0910*/  FSETP.GEU.AND P2, PT, R17, RZ, PT ;  /* 0x000000ff1100720b */ /* 0x000fe20003f4e000 */
[----:B------:R-:W-:Y:S01]  /*0920*/  IMAD R25, R25, 0x4, R26 ;  /* 0x0000000419197824 */ /* 0x000fe200078e021a */
[----:B------:R-:W-:-:S02]  /*0930*/  FSEL R14, R14, RZ, P0 ;  /* 0x000000ff0e0e7208 */ /* 0x000fc40000000000 */
[----:B------:R-:W-:Y:S02]  /*0940*/  FSETP.GEU.AND P1, PT, R27, RZ, PT ;  /* 0x000000ff1b00720b */ /* 0x000fe40003f2e000 */
[----:B------:R-:W-:Y:S01]  /*0950*/  FSETP.GEU.AND P0, PT, R18, RZ, PT ;  /* 0x000000ff1200720b */ /* 0x000fe20003f0e000 */
[----:B------:R-:W-:Y:S01]  /*0960*/  STS [R8], R15 ;  /* 0x0000000f08007388 */ /* 0x000fe20000000800 */
[----:B------:R-:W-:Y:S02]  /*0970*/  FSEL R9, R4, RZ, P3 ;  /* 0x000000ff04097208 */ /* 0x000fe40001800000 */
[----:B------:R-:W-:Y:S01]  /*0980*/  FSEL R17, R17, RZ, P2 ;  /* 0x000000ff11117208 */ /* 0x000fe20001000000 */
[----:B------:R-:W-:Y:S01]  /*0990*/  STS [R16+0x80], R5 ;  /* 0x0000800510007388 */ /* 0x000fe20000000800 */
[----:B------:R-:W-:Y:S02]  /*09a0*/  FSEL R27, R27, RZ, P1 ;  /* 0x000000ff1b1b7208 */ /* 0x000fe40000800000 */
[----:B------:R-:W-:Y:S01]  /*09b0*/  FSEL R18, R18, RZ, P0 ;  /* 0x000000ff12127208 */ /* 0x000fe20000000000 */
[----:B------:R-:W-:Y:S04]  /*09c0*/  STS [R22+0x100], R13 ;  /* 0x0001000d16007388 */ /* 0x000fe80000000800 */
[----:B------:R-:W-:Y:S04]  /*09d0*/  STS [R25+0x180], R14 ;  /* 0x0001800e19007388 */ /* 0x000fe80000000800 */
[----:B------:R0:W-:Y:S04]  /*09e0*/  STS [R8+0x40], R9 ;  /* 0x0000400908007388 */ /* 0x0001e80000000800 */
[----:B------:R-:W-:Y:S04]  /*09f0*/  STS [R16+0xc0], R17 ;  /* 0x0000c01110007388 */ /* 0x000fe80000000800 */
[----:B------:R-:W-:Y:S01]  /*0a00*/  STS [R22+0x140], R27 ;  /* 0x0001401b16007388 */ /* 0x000fe20000000800 */
[----:B------:R-:W-:Y:S01]  /*0a10*/  LOP3.LUT R10, R21, 0x1fc, RZ, 0xc0, !PT ;  /* 0x000001fc150a7812 */ /* 0x000fe200078ec0ff */
[----:B0-----:R-:W0:Y:S02]  /*0a20*/  LDC.64 R8, c[0x0][0x238] ;  /* 0x00008e00ff087b82 */ /* 0x001e240000000a00 */
[----:B------:R-:W-:Y:S01]  /*0a30*/  STS [R25+0x1c0], R18 ;  /* 0x0001c01219007388 */ /* 0x000fe20000000800 */
[----:B------:R-:W-:-:S05]  /*0a40*/  IADD3 R7, R20, UR4, RZ ;  /* 0x0000000414077c10 */ /* 0x000fca000fffe0ff */
[----:B------:R-:W-:Y:S01]  /*0a50*/  IMAD R14, R10, 0x4, R7 ;  /* 0x000000040a0e7824 */ /* 0x000fe200078e0207 */
[----:B------:R-:W-:Y:S01]  /*0a60*/  BAR.SYNC.DEFER_BLOCKING 0x0 ;  /* 0x0000000000007b1d */ /* 0x000fe20000010000 */
[----:B------:R-:W-:-:S05]  /*0a70*/  LOP3.LUT R11, R2, R3, RZ, 0xfc, !PT ;  /* 0x00000003020b7212 */ /* 0x000fca00078efcff */
[----:B------:R-:W-:Y:S01]  /*0a80*/  IMAD.HI R12, R11, 0x66666667, RZ ;  /* 0x666666670b0c7827 */ /* 0x000fe200078e02ff */
[----:B------:R-:W-:Y:S04]  /*0a90*/  LDS R4, [R14] ;  /* 0x000000000e047984 */ /* 0x000fe80000000800 */
[----:B------:R-:W-:Y:S04]  /*0aa0*/  LDS R5, [R14+0x4] ;  /* 0x000004000e057984 */ /* 0x000fe80000000800 */
[----:B------:R-:W-:Y:S04]  /*0ab0*/  LDS R6, [R14+0x8] ;  /* 0x000008000e067984 */ /* 0x000fe80000000800 */
[----:B------:R-:W1:Y:S01]  /*0ac0*/  LDS R7, [R14+0xc] ;  /* 0x00000c000e077984 */ /* 0x000e620000000800 */
[----:B------:R-:W-:-:S02]  /*0ad0*/  SHF.R.U32.HI R13, RZ, 0x1f, R12 ;  /* 0x0000001fff0d7819 */ /* 0x000fc4000001160c */
[----:B------:R-:W-:Y:S02]  /*0ae0*/  ISETP.GE.AND P0, PT, R0, 0x40, PT ;  /* 0x000000400000780c */ /* 0x000fe40003f06270 */
[----:B------:R-:W-:Y:S02]  /*0af0*/  LEA.HI.SX32 R12, R12, R13, 0x19 ;  /* 0x0000000d0c0c7211 */ /* 0x000fe400078fcaff */
[----:B------:R-:W-:-:S03]  /*0b00*/  ISETP.LT.AND P1, PT, R11, 0x500, !P0 ;  /* 0x000005000b00780c */ /* 0x000fc60004721270 */
[----:B------:R-:W-:Y:S01]  /*0b10*/  IMAD R13, R12, -0x140, R11 ;  /* 0xfffffec00c0d7824 */ /* 0x000fe200078e020b */
[----:B------:R-:W-:Y:S02]  /*0b20*/  LOP3.LUT R11, R2, 0x10, R3, 0xfe, !PT ;  /* 0x00000010020b7812 */ /* 0x000fe400078efe03 */
[----:B------:R-:W-:Y:S01]  /*0b30*/  LOP3.LUT R15, R10, 0x200, RZ, 0xfc, !PT ;  /* 0x000002000a0f7812 */ /* 0x000fe200078efcff */
[----:B------:R-:W-:Y:S01]  /*0b40*/  IMAD R13, R13, 0x40, R0 ;  /* 0x000000400d0d7824 */ /* 0x000fe200078e0200 */
[----:B------:R-:W-:Y:S02]  /*0b50*/  ISETP.LT.AND P0, PT, R11, 0x500, !P0 ;  /* 0x000005000b00780c */ /* 0x000fe40004701270 */
[----:B------:R-:W-:Y:S01]  /*0b60*/  SHF.R.U32.HI R15, RZ, 0x3, R15 ;  /* 0x00000003ff0f7819 */ /* 0x000fe2000001160f */
[----:B------:R-:W-:-:S03]  /*0b70*/  IMAD R3, R12, 0x14000, R13 ;  /* 0x000140000c037824 */ /* 0x000fc600078e020d */
[----:B------:R-:W-:Y:S01]  /*0b80*/  LOP3.LUT R15, R15, 0x7c, RZ, 0xc0, !PT ;  /* 0x0000007c0f0f7812 */ /* 0x000fe200078ec0ff */
[----:B0-----:R-:W-:-:S04]  /*0b90*/  IMAD.WIDE R2, R3, 0x4, R8 ;  /* 0x0000000403027825 */ /* 0x001fc800078e0208 */
[----:B------:R-:W-:-:S05]  /*0ba0*/  VIADD R15, R15, UR4 ;  /* 0x000000040f0f7c36 */ /* 0x000fca0008000000 */
[----:B------:R-:W-:Y:S01]  /*0bb0*/  LEA R15, R10, R15, 0x2 ;  /* 0x0000000f0a0f7211 */ /* 0x000fe200078e10ff */
[----:B-1----:R0:W-:Y:S02]  /*0bc0*/  @P1 STG.E.128 desc[UR6][R2.64], R4 ;  /* 0x0000000402001986 */ /* 0x0021e4000c101d06 */
[----:B0-----:R-:W-:Y:S05]  /*0bd0*/  @!P0 EXIT ;  /* 0x000000000000894d */ /* 0x001fea0003800000 */
[----:B0-----:R-:W-:Y:S01]  /*0be0*/  LDS R4, [R15+0x800] ;  /* 0x000800000f047984 */ /* 0x001fe20000000800 */
[----:B------:R-:W-:-:S03]  /*0bf0*/  IMAD.HI R2, R11, 0x66666667, RZ ;  /* 0x666666670b027827 */ /* 0x000fc600078e02ff */
[----:B------:R-:W-:Y:S02]  /*0c00*/  LDS R5, [R15+0x804] ;  /* 0x000804000f057984 */ /* 0x000fe40000000800 */
[----:B------:R-:W-:Y:S02]  /*0c10*/  SHF.R.U32.HI R3, RZ, 0x1f, R2 ;  /* 0x0000001fff037819 */ /* 0x000fe40000011602 */
[----:B------:R-:W-:Y:S02]  /*0c20*/  LDS R6, [R15+0x808] ;  /* 0x000808000f067984 */ /* 0x000fe40000000800 */
[----:B------:R-:W-:Y:S02]  /*0c30*/  LEA.HI.SX32 R2, R2, R3, 0x19 ;  /* 0x0000000302027211 */ /* 0x000fe400078fcaff */
[----:B------:R-:W0:Y:S03]  /*0c40*/  LDS R7, [R15+0x80c] ;  /* 0x00080c000f077984 */ /* 0x000e260000000800 */
[----:B------:R-:W-:-:S04]  /*0c50*/  IMAD R11, R2, -0x140, R11 ;  /* 0xfffffec0020b7824 */ /* 0x000fc800078e020b */
[----:B------:R-:W-:-:S04]  /*0c60*/  IMAD R11, R11, 0x40, R0 ;  /* 0x000000400b0b7824 */ /* 0x000fc800078e0200 */
[----:B------:R-:W-:-:S04]  /*0c70*/  IMAD R11, R2, 0x14000, R11 ;  /* 0x00014000020b7824 */ /* 0x000fc800078e020b */
[----:B------:R-:W-:-:S05]  /*0c80*/  IMAD.WIDE R8, R11, 0x4, R8 ;  /* 0x000000040b087825 */ /* 0x000fca00078e0208 */
[----:B0-----:R-:W-:Y:S01]  /*0c90*/  STG.E.128 desc[UR6][R8.64], R4 ;  /* 0x0000000408007986 */ /* 0x001fe2000c101d06 */
[----:B------:R-:W-:Y:S05]  /*0ca0*/  EXIT ;  /* 0x000000000000794d */ /* 0x000fea0003800000 */
.L_x_0:
[----:B------:R-:W-:-:S00]  /*0cb0*/  BRA `(.L_x_0) ;  /* 0xfffffffc00fc7947 */ /* 0x000fc0000383ffff */
[----:B------:R-:W-:-:S00]  /*0cc0*/  NOP ;  /* 0x0000000000007918 */ /* 0x000fc00000000000 */
        /* <DEDUP_REMOVED lines=11> */
.L_x_1:


//--------------------- .nv.global.init           --------------------------
	.section	.nv.global.init,"aw",@progbits
.nv.global.init:
	.type		_$_str,@object
	.size		_$_str,(_$_str_$_2 - _$_str)
_$_str:
        /*0000*/ 	.byte	0x5f, 0x5f, 0x43, 0x55, 0x44, 0x41, 0x5f, 0x46, 0x54, 0x5a, 0x00
	.type		_$_str_$_2,@object
	.size		_$_str_$_2,(.L_1 - _$_str_$_2)
_$_str_$_2:
        /*000b*/ 	.byte	0x5f, 0x5f, 0x43, 0x55, 0x44, 0x41, 0x5f, 0x50, 0x52, 0x45, 0x43, 0x5f, 0x53, 0x51, 0x52, 0x54
        /*001b*/ 	.byte	0x00
.L_1:


//--------------------- .nv.shared.triton_poi_fused__native_batch_norm_legit_no_training_relu_43 --------------------------
	.section	.nv.shared.triton_poi_fused__native_batch_norm_legit_no_training_relu_43,"aw",@nobits
	.sectionflags	@""
	.align	16
	.zero		1024


//--------------------- .nv.constant0.triton_poi_fused__native_batch_norm_legit_no_training_relu_43 --------------------------
	.section	.nv.constant0.triton_poi_fused__native_batch_norm_legit_no_training_relu_43,"a",@progbits
	.sectionflags	@""
	.align	4
.nv.constant0.triton_poi_fused__native_batch_norm_legit_no_training_relu_43:
	.zero		584
